	.headerflags	@"EF_CUDA_TEXMODE_UNIFIED EF_CUDA_64BIT_ADDRESS EF_CUDA_ACCELERATORS EF_CUDA_SM90 EF_CUDA_VIRTUAL_SM(EF_CUDA_SM90)"
	.elftype	@"ET_EXEC"


//--------------------- .nv.info                  --------------------------
	.section	.nv.info,"",@"SHT_CUDA_INFO"
	.align	4


	//----- nvinfo : EIATTR_REGCOUNT
	.align		4
        /*0000*/ 	.byte	0x04, 0x2f
        /*0002*/ 	.short	(.L_3 - .L_2)
	.align		4
.L_2:
        /*0004*/ 	.word	index@(triton_poi_fused_clone_convolution_4)
        /*0008*/ 	.word	0x0000001a


	//----- nvinfo : EIATTR_MIN_STACK_SIZE
	.align		4
.L_3:
        /*000c*/ 	.byte	0x04, 0x12
        /*000e*/ 	.short	(.L_5 - .L_4)
	.align		4
.L_4:
        /*0010*/ 	.word	index@(triton_poi_fused_clone_convolution_4)
        /*0014*/ 	.word	0x00000000


	//----- nvinfo : EIATTR_FRAME_SIZE
	.align		4
.L_5:
        /*0018*/ 	.byte	0x04, 0x11
        /*001a*/ 	.short	(.L_7 - .L_6)
	.align		4
.L_6:
        /*001c*/ 	.word	index@(triton_poi_fused_clone_convolution_4)
        /*0020*/ 	.word	0x00000000


	//----- nvinfo : EIATTR_MIN_STACK_SIZE
	.align		4
.L_7:
        /*0024*/ 	.byte	0x04, 0x12
        /*0026*/ 	.short	(.L_9 - .L_8)
	.align		4
.L_8:
        /*0028*/ 	.word	index@(triton_poi_fused_clone_convolution_4)
        /*002c*/ 	.word	0x00000000
.L_9:


//--------------------- .nv.info.triton_poi_fused_clone_convolution_4 --------------------------
	.section	.nv.info.triton_poi_fused_clone_convolution_4,"",@"SHT_CUDA_INFO"
	.sectionflags	@""
	.align	4


	//----- nvinfo : EIATTR_CUDA_API_VERSION
	.align		4
        /*0000*/ 	.byte	0x04, 0x37
        /*0002*/ 	.short	(.L_11 - .L_10)
.L_10:
        /*0004*/ 	.word	0x0000007c


	//----- nvinfo : EIATTR_KPARAM_INFO
	.align		4
.L_11:
        /*0008*/ 	.byte	0x04, 0x17
        /*000a*/ 	.short	(.L_13 - .L_12)
.L_12:
        /*000c*/ 	.word	0x00000000
        /*0010*/ 	.short	0x0007
        /*0012*/ 	.short	0x0038
        /*0014*/ 	.byte	0x00, 0xf0, 0x11, 0x00


	//----- nvinfo : EIATTR_KPARAM_INFO
	.align		4
.L_13:
        /*0018*/ 	.byte	0x04, 0x17
        /*001a*/ 	.short	(.L_15 - .L_14)
.L_14:
        /*001c*/ 	.word	0x00000000
        /*0020*/ 	.short	0x0006
        /*0022*/ 	.short	0x0030
        /*0024*/ 	.byte	0x00, 0xf4, 0x21, 0x00


	//----- nvinfo : EIATTR_KPARAM_INFO
	.align		4
.L_15:
        /*0028*/ 	.byte	0x04, 0x17
        /*002a*/ 	.short	(.L_17 - .L_16)
.L_16:
        /*002c*/ 	.word	0x00000000
        /*0030*/ 	.short	0x0005
        /*0032*/ 	.short	0x0028
        /*0034*/ 	.byte	0x00, 0xf4, 0x21, 0x00


	//----- nvinfo : EIATTR_KPARAM_INFO
	.align		4
.L_17:
        /*0038*/ 	.byte	0x04, 0x17
        /*003a*/ 	.short	(.L_19 - .L_18)
.L_18:
        /*003c*/ 	.word	0x00000000
        /*0040*/ 	.short	0x0004
        /*0042*/ 	.short	0x0020
        /*0044*/ 	.byte	0x00, 0xf4, 0x21, 0x00


	//----- nvinfo : EIATTR_KPARAM_INFO
	.align		4
.L_19:
        /*0048*/ 	.byte	0x04, 0x17
        /*004a*/ 	.short	(.L_21 - .L_20)
.L_20:
        /*004c*/ 	.word	0x00000000
        /*0050*/ 	.short	0x0003
        /*0052*/ 	.short	0x0018
        /*0054*/ 	.byte	0x00, 0xf4, 0x21, 0x00


	//----- nvinfo : EIATTR_KPARAM_INFO
	.align		4
.L_21:
        /*0058*/ 	.byte	0x04, 0x17
        /*005a*/ 	.short	(.L_23 - .L_22)
.L_22:
        /*005c*/ 	.word	0x00000000
        /*0060*/ 	.short	0x0002
        /*0062*/ 	.short	0x0010
        /*0064*/ 	.byte	0x00, 0xf4, 0x21, 0x00


	//----- nvinfo : EIATTR_KPARAM_INFO
	.align		4
.L_23:
        /*0068*/ 	.byte	0x04, 0x17
        /*006a*/ 	.short	(.L_25 - .L_24)
.L_24:
        /*006c*/ 	.word	0x00000000
        /*0070*/ 	.short	0x0001
        /*0072*/ 	.short	0x0008
        /*0074*/ 	.byte	0x00, 0xf4, 0x21, 0x00


	//----- nvinfo : EIATTR_KPARAM_INFO
	.align		4
.L_25:
        /*0078*/ 	.byte	0x04, 0x17
        /*007a*/ 	.short	(.L_27 - .L_26)
.L_26:
        /*007c*/ 	.word	0x00000000
        /*0080*/ 	.short	0x0000
        /*0082*/ 	.short	0x0000
        /*0084*/ 	.byte	0x00, 0xf4, 0x21, 0x00


	//----- nvinfo : EIATTR_SPARSE_MMA_MASK
	.align		4
.L_27:
        /*0088*/ 	.byte	0x03, 0x50
        /*008a*/ 	.short	0x0000


	//----- nvinfo : EIATTR_MAXREG_COUNT
	.align		4
        /*008c*/ 	.byte	0x03, 0x1b
        /*008e*/ 	.short	0x00ff


	//----- nvinfo : EIATTR_EXIT_INSTR_OFFSETS
	.align		4
        /*0090*/ 	.byte	0x04, 0x1c
        /*0092*/ 	.short	(.L_29 - .L_28)


	//   ....[0]....
.L_28:
        /*0094*/ 	.word	0x000004f0


	//----- nvinfo : EIATTR_REQNTID
	.align		4
.L_29:
        /*0098*/ 	.byte	0x04, 0x10
        /*009a*/ 	.short	(.L_31 - .L_30)
.L_30:
        /*009c*/ 	.word	0x00000100
        /*00a0*/ 	.word	0x00000001
        /*00a4*/ 	.word	0x00000001


	//----- nvinfo : EIATTR_CBANK_PARAM_SIZE
	.align		4
.L_31:
        /*00a8*/ 	.byte	0x03, 0x19
        /*00aa*/ 	.short	0x003c


	//----- nvinfo : EIATTR_PARAM_CBANK
	.align		4
        /*00ac*/ 	.byte	0x04, 0x0a
        /*00ae*/ 	.short	(.L_33 - .L_32)
	.align		4
.L_32:
        /*00b0*/ 	.word	index@(.nv.constant0.triton_poi_fused_clone_convolution_4)
        /*00b4*/ 	.short	0x0210
        /*00b6*/ 	.short	0x003c


	//----- nvinfo : EIATTR_SW_WAR
	.align		4
.L_33:
        /*00b8*/ 	.byte	0x04, 0x36
        /*00ba*/ 	.short	(.L_35 - .L_34)
.L_34:
        /*00bc*/ 	.word	0x00000008
.L_35:


//--------------------- .nv.callgraph             --------------------------
	.section	.nv.callgraph,"",@"SHT_CUDA_CALLGRAPH"
	.align	4
	.sectionentsize	8
	.align		4
        /*0000*/ 	.word	0x00000000
	.align		4
        /*0004*/ 	.word	0xffffffff
	.align		4
        /*0008*/ 	.word	0x00000000
	.align		4
        /*000c*/ 	.word	0xfffffffe
	.align		4
        /*0010*/ 	.word	0x00000000
	.align		4
        /*0014*/ 	.word	0xfffffffd
	.align		4
        /*0018*/ 	.word	0x00000000
	.align		4
        /*001c*/ 	.word	0xfffffffc


//--------------------- .nv.constant4             --------------------------
	.section	.nv.constant4,"a",@progbits
	.align	8
	.align		8
.nv.constant4:
        /*0000*/ 	.dword	_$_str
	.align		8
        /*0008*/ 	.dword	_$_str_$_2


//--------------------- .text.triton_poi_fused_clone_convolution_4 --------------------------
	.section	.text.triton_poi_fused_clone_convolution_4,"ax",@progbits
	.align	128
        .global         triton_poi_fused_clone_convolution_4
        .type           triton_poi_fused_clone_convolution_4,@function
        .size           triton_poi_fused_clone_convolution_4,(.L_x_1 - triton_poi_fused_clone_convolution_4)
        .other          triton_poi_fused_clone_convolution_4,@"STO_CUDA_ENTRY STV_DEFAULT"
triton_poi_fused_clone_convolution_4:
.text.triton_poi_fused_clone_convolution_4:
[----:B------:R-:W-:Y:S01]  /*0000*/  LDC R1, c[0x0][0x28] ;  /* 0x00000a00ff017b82 */ /* 0x000fe20000000800 */
[----:B------:R-:W1:Y:S07]  /*0010*/  S2R R0, SR_TID.X ;  /* 0x0000000000007919 */ /* 0x000e6e0000002100 */
[----:B------:R-:W2:Y:S01]  /*0020*/  LDC.64 R22, c[0x0][0x228] ;  /* 0x00008a00ff167b82 */ /* 0x000ea20000000a00 */
[----:B------:R-:W-:Y:S01]  /*0030*/  ULDC.64 UR4, c[0x0][0x208] ;  /* 0x0000820000047ab9 */ /* 0x000fe20000000a00 */
[----:B------:R-:W3:Y:S06]  /*0040*/  S2R R14, SR_CTAID.X ;  /* 0x00000000000e7919 */ /* 0x000eec0000002500 */
[----:B------:R-:W4:Y:S08]  /*0050*/  LDC.64 R18, c[0x0][0x218] ;  /* 0x00008600ff127b82 */ /* 0x000f300000000a00 */
[----:B------:R-:W5:Y:S08]  /*0060*/  LDC.64 R4, c[0x0][0x220] ;  /* 0x00008800ff047b82 */ /* 0x000f700000000a00 */
[----:B------:R-:W4:Y:S01]  /*0070*/  LDC.64 R6, c[0x0][0x230] ;  /* 0x00008c00ff067b82 */ /* 0x000f220000000a00 */
[----:B-1----:R-:W-:-:S07]  /*0080*/  IMAD.SHL.U32 R0, R0, 0x2, RZ ;  /* 0x0000000200007824 */ /* 0x002fce00078e00ff */
[----:B------:R-:W1:Y:S01]  /*0090*/  LDC.64 R8, c[0x0][0x238] ;  /* 0x00008e00ff087b82 */ /* 0x000e620000000a00 */
[----:B------:R-:W-:-:S05]  /*00a0*/  LOP3.LUT R3, R0, 0x1fe, RZ, 0xc0, !PT ;  /* 0x000001fe00037812 */ /* 0x000fca00078ec0ff */
[----:B---3--:R-:W-:-:S05]  /*00b0*/  IMAD R12, R14, 0x200, R3 ;  /* 0x000002000e0c7824 */ /* 0x008fca00078e0203 */
[----:B------:R-:W-:-:S04]  /*00c0*/  SHF.R.S32.HI R3, RZ, 0x1f, R12 ;  /* 0x0000001fff037819 */ /* 0x000fc8000001140c */
[----:B------:R-:W-:-:S04]  /*00d0*/  LEA.HI R10, R3, R12, RZ, 0xa ;  /* 0x0000000c030a7211 */ /* 0x000fc800078f50ff */
[--C-:B------:R-:W-:Y:S02]  /*00e0*/  SHF.R.S32.HI R0, RZ, 0xa, R10.reuse ;  /* 0x0000000aff007819 */ /* 0x100fe4000001140a */
[----:B------:R-:W-:-:S04]  /*00f0*/  SHF.R.S32.HI R11, RZ, 0x1f, R10 ;  /* 0x0000001fff0b7819 */ /* 0x000fc8000001140a */
[----:B------:R-:W-:-:S04]  /*0100*/  LEA.HI R2, R11, R0, RZ, 0x9 ;  /* 0x000000000b027211 */ /* 0x000fc800078f48ff */
[----:B------:R-:W-:Y:S02]  /*0110*/  LOP3.LUT R17, R2, 0xfffffe00, RZ, 0xc0, !PT ;  /* 0xfffffe0002117812 */ /* 0x000fe400078ec0ff */
[----:B------:R-:W3:Y:S03]  /*0120*/  LDC.64 R2, c[0x0][0x210] ;  /* 0x00008400ff027b82 */ /* 0x000ee60000000a00 */
[----:B------:R-:W-:-:S04]  /*0130*/  IMAD.IADD R17, R0, 0x1, -R17 ;  /* 0x0000000100117824 */ /* 0x000fc800078e0a11 */
[----:B--2---:R-:W-:-:S05]  /*0140*/  IMAD.WIDE R22, R17, 0x4, R22 ;  /* 0x0000000411167825 */ /* 0x004fca00078e0216 */
[----:B------:R2:W2:Y:S01]  /*0150*/  LDG.E.EL R15, desc[UR4][R22.64] ;  /* 0x00000004160f7981 */ /* 0x0004a2000c2e1900 */
[----:B----4-:R-:W-:-:S04]  /*0160*/  IMAD.WIDE R18, R17, 0x4, R18 ;  /* 0x0000000411127825 */ /* 0x010fc800078e0212 */
[----:B-----5:R-:W-:Y:S01]  /*0170*/  IMAD.WIDE R20, R17, 0x4, R4 ;  /* 0x0000000411147825 */ /* 0x020fe200078e0204 */
[----:B------:R4:W5:Y:S04]  /*0180*/  LDG.E.EL R13, desc[UR4][R18.64] ;  /* 0x00000004120d7981 */ /* 0x000968000c2e1900 */
[----:B------:R1:W5:Y:S01]  /*0190*/  LDG.E.EL R16, desc[UR4][R20.64] ;  /* 0x0000000414107981 */ /* 0x000362000c2e1900 */
[----:B---3--:R-:W-:-:S05]  /*01a0*/  IMAD.WIDE R2, R12, 0x4, R2 ;  /* 0x000000040c027825 */ /* 0x008fca00078e0202 */
[----:B------:R-:W5:Y:S01]  /*01b0*/  LDG.E.64 R4, desc[UR4][R2.64] ;  /* 0x0000000402047981 */ /* 0x000f62000c1e1b00 */
[----:B0-2---:R-:W-:-:S04]  /*01c0*/  IMAD.WIDE R22, R17, 0x4, R6 ;  /* 0x0000000411167825 */ /* 0x005fc800078e0206 */
[----:B-1----:R-:W-:Y:S01]  /*01d0*/  IMAD.WIDE R8, R17, 0x4, R8 ;  /* 0x0000000411087825 */ /* 0x002fe200078e0208 */
[----:B------:R-:W2:Y:S04]  /*01e0*/  LDG.E.EL R6, desc[UR4][R22.64] ;  /* 0x0000000416067981 */ /* 0x000ea8000c2e1900 */
[----:B------:R0:W2:Y:S01]  /*01f0*/  LDG.E.EL R7, desc[UR4][R8.64] ;  /* 0x0000000408077981 */ /* 0x0000a2000c2e1900 */
[----:B------:R-:W-:-:S04]  /*0200*/  SHF.R.S32.HI R14, RZ, 0x16, R14 ;  /* 0x00000016ff0e7819 */ /* 0x000fc8000001140e */
[----:B----4-:R-:W-:-:S04]  /*0210*/  SGXT R19, R14, 0x1 ;  /* 0x000000010e13781a */ /* 0x010fc80000000200 */
[----:B------:R-:W-:-:S04]  /*0220*/  LEA.HI R14, R19, R12, RZ, 0x11 ;  /* 0x0000000c130e7211 */ /* 0x000fc800078f88ff */
[----:B------:R-:W-:-:S04]  /*0230*/  SHF.R.S32.HI R18, RZ, 0x11, R14 ;  /* 0x00000011ff127819 */ /* 0x000fc8000001140e */
[----:B------:R-:W-:-:S04]  /*0240*/  LOP3.LUT R21, R18, 0xffff, RZ, 0xc0, !PT ;  /* 0x0000ffff12157812 */ /* 0x000fc800078ec0ff */
[----:B0-----:R-:W-:Y:S02]  /*0250*/  LEA.HI R8, R21, R18, RZ, 0x12 ;  /* 0x0000001215087211 */ /* 0x001fe400078f90ff */
[----:B------:R-:W-:Y:S02]  /*0260*/  LEA.HI R19, R19, R12, RZ, 0x13 ;  /* 0x0000000c13137211 */ /* 0x000fe400078f98ff */
[----:B------:R-:W-:Y:S02]  /*0270*/  LOP3.LUT R8, R8, 0xfffc, RZ, 0xc0, !PT ;  /* 0x0000fffc08087812 */ /* 0x000fe400078ec0ff */
[----:B------:R-:W-:Y:S02]  /*0280*/  LOP3.LUT R9, R10, 0xfffffc00, RZ, 0xc0, !PT ;  /* 0xfffffc000a097812 */ /* 0x000fe400078ec0ff */
[----:B------:R-:W-:Y:S01]  /*0290*/  LOP3.LUT R19, R19, 0xfff80000, RZ, 0xc0, !PT ;  /* 0xfff8000013137812 */ /* 0x000fe200078ec0ff */
[----:B------:R-:W-:-:S03]  /*02a0*/  IMAD.MOV R8, RZ, RZ, -R8 ;  /* 0x000000ffff087224 */ /* 0x000fc600078e0a08 */
[----:B------:R-:W-:Y:S02]  /*02b0*/  IADD3 R12, R19, R12, -R9 ;  /* 0x0000000c130c7210 */ /* 0x000fe40007ffe809 */
[----:B------:R-:W-:Y:S02]  /*02c0*/  PRMT R21, R8, 0x7710, RZ ;  /* 0x0000771008157816 */ /* 0x000fe400000000ff */
[----:B------:R-:W0:Y:S01]  /*02d0*/  LDC.64 R8, c[0x0][0x240] ;  /* 0x00009000ff087b82 */ /* 0x000e220000000a00 */
[----:B------:R-:W-:-:S04]  /*02e0*/  LEA.HI R11, R11, R0, RZ, 0x7 ;  /* 0x000000000b0b7211 */ /* 0x000fc800078f38ff */
[----:B------:R-:W-:Y:S01]  /*02f0*/  LOP3.LUT R11, R11, 0xfff80, RZ, 0xc0, !PT ;  /* 0x000fff800b0b7812 */ /* 0x000fe200078ec0ff */
[----:B------:R-:W-:-:S04]  /*0300*/  IMAD.IADD R18, R18, 0x1, R21 ;  /* 0x0000000112127824 */ /* 0x000fc800078e0215 */
[----:B------:R-:W-:Y:S01]  /*0310*/  IMAD.IADD R11, R0, 0x1, -R11 ;  /* 0x00000001000b7824 */ /* 0x000fe200078e0a0b */
[----:B------:R-:W-:-:S03]  /*0320*/  PRMT R0, R18, 0x9910, RZ ;  /* 0x0000991012007816 */ /* 0x000fc600000000ff */
[----:B------:R-:W-:-:S04]  /*0330*/  IMAD R11, R11, 0x1000, R12 ;  /* 0x000010000b0b7824 */ /* 0x000fc800078e020c */
[----:B------:R-:W-:-:S04]  /*0340*/  IMAD R11, R0, 0x400, R11 ;  /* 0x00000400000b7824 */ /* 0x000fc800078e020b */
[----:B0-----:R-:W-:-:S04]  /*0350*/  IMAD.WIDE R8, R11, 0x4, R8 ;  /* 0x000000040b087825 */ /* 0x001fc800078e0208 */
[----:B------:R-:W-:-:S04]  /*0360*/  FADD R15, R15, 9.9999997473787516356e-06 ;  /* 0x3727c5ac0f0f7421 */ /* 0x000fc80000000000 */
[----:B------:R-:W0:Y:S02]  /*0370*/  MUFU.SQRT R17, R15 ;  /* 0x0000000f00117308 */ /* 0x000e240000002000 */
[C---:B0-----:R-:W-:Y:S02]  /*0380*/  FSETP.GT.AND P0, PT, R17.reuse, 8.50705917302346158658e+37, PT ;  /* 0x7e8000001100780b */ /* 0x041fe40003f04000 */
[----:B------:R-:W-:Y:S01]  /*0390*/  FSETP.GEU.AND P1, PT, R17, 1.175494350822287508e-38, PT ;  /* 0x008000001100780b */ /* 0x000fe20003f2e000 */
[----:B------:R-:W-:-:S10]  /*03a0*/  IMAD.MOV.U32 R15, RZ, RZ, 0x3e800000 ;  /* 0x3e800000ff0f7424 */ /* 0x000fd400078e00ff */
[----:B------:R-:W-:-:S04]  /*03b0*/  @P0 FMUL R17, R17, 0.25 ;  /* 0x3e80000011110820 */ /* 0x000fc80000400000 */
[----:B------:R-:W-:-:S04]  /*03c0*/  @!P1 FMUL R17, R17, 16777216 ;  /* 0x4b80000011119820 */ /* 0x000fc80000400000 */
[----:B------:R-:W0:Y:S01]  /*03d0*/  MUFU.RCP R14, R17 ;  /* 0x00000011000e7308 */ /* 0x000e220000001000 */
[----:B------:R-:W-:Y:S01]  /*03e0*/  FSEL R15, R15, 1, P0 ;  /* 0x3f8000000f0f7808 */ /* 0x000fe20000000000 */
[--C-:B-----5:R-:W-:Y:S01]  /*03f0*/  FADD R4, R4, R13.reuse ;  /* 0x0000000d04047221 */ /* 0x120fe20000000000 */
[----:B------:R-:W-:-:S03]  /*0400*/  FADD R5, R5, R13 ;  /* 0x0000000d05057221 */ /* 0x000fc60000000000 */
[----:B------:R-:W-:Y:S01]  /*0410*/  @!P1 FMUL R15, R15, 16777216 ;  /* 0x4b8000000f0f9820 */ /* 0x000fe20000400000 */
[C---:B------:R-:W-:Y:S01]  /*0420*/  FADD R10, -R16.reuse, R4 ;  /* 0x00000004100a7221 */ /* 0x040fe20000000100 */
[----:B------:R-:W-:Y:S02]  /*0430*/  FADD R16, -R16, R5 ;  /* 0x0000000510107221 */ /* 0x000fe40000000100 */
[----:B0-----:R-:W-:-:S04]  /*0440*/  FMUL R15, R14, R15 ;  /* 0x0000000f0e0f7220 */ /* 0x001fc80000400000 */
[-C--:B------:R-:W-:Y:S01]  /*0450*/  FMUL R10, R10, R15.reuse ;  /* 0x0000000f0a0a7220 */ /* 0x080fe20000400000 */
[----:B------:R-:W-:-:S03]  /*0460*/  FMUL R16, R16, R15 ;  /* 0x0000000f10107220 */ /* 0x000fc60000400000 */
[C-C-:B--2---:R-:W-:Y:S01]  /*0470*/  FFMA R10, R6.reuse, R10, R7.reuse ;  /* 0x0000000a060a7223 */ /* 0x144fe20000000007 */
[----:B------:R-:W-:-:S04]  /*0480*/  FFMA R16, R6, R16, R7 ;  /* 0x0000001006107223 */ /* 0x000fc80000000007 */
[----:B------:R-:W-:Y:S02]  /*0490*/  FSETP.GEU.AND P0, PT, R10, RZ, PT ;  /* 0x000000ff0a00720b */ /* 0x000fe40003f0e000 */
[----:B------:R-:W-:Y:S02]  /*04a0*/  FSETP.GEU.AND P1, PT, R16, RZ, PT ;  /* 0x000000ff1000720b */ /* 0x000fe40003f2e000 */
[----:B------:R-:W-:Y:S02]  /*04b0*/  FSEL R10, R10, RZ, P0 ;  /* 0x000000ff0a0a7208 */ /* 0x000fe40000000000 */
[----:B------:R-:W-:Y:S01]  /*04c0*/  FSEL R11, R16, RZ, P1 ;  /* 0x000000ff100b7208 */ /* 0x000fe20000800000 */
[----:B------:R-:W-:Y:S04]  /*04d0*/  STG.E.64 desc[UR4][R2.64], R4 ;  /* 0x0000000402007986 */ /* 0x000fe8000c101b04 */
[----:B------:R-:W-:Y:S01]  /*04e0*/  STG.E.64 desc[UR4][R8.64], R10 ;  /* 0x0000000a08007986 */ /* 0x000fe2000c101b04 */
[----:B------:R-:W-:Y:S05]  /*04f0*/  EXIT ;  /* 0x000000000000794d */ /* 0x000fea0003800000 */
.L_x_0:
[----:B------:R-:W-:-:S00]  /*0500*/  BRA `(.L_x_0) ;  /* 0xfffffffc00fc7947 */ /* 0x000fc0000383ffff */
[----:B------:R-:W-:-:S00]  /*0510*/  NOP ;  /* 0x0000000000007918 */ /* 0x000fc00000000000 */
        /* <DEDUP_REMOVED lines=14> */
.L_x_1:


//--------------------- .nv.global.init           --------------------------
	.section	.nv.global.init,"aw",@progbits
.nv.global.init:
	.type		_$_str,@object
	.size		_$_str,(_$_str_$_2 - _$_str)
_$_str:
        /*0000*/ 	.byte	0x5f, 0x5f, 0x43, 0x55, 0x44, 0x41, 0x5f, 0x46, 0x54, 0x5a, 0x00
	.type		_$_str_$_2,@object
	.size		_$_str_$_2,(.L_1 - _$_str_$_2)
_$_str_$_2:
        /*000b*/ 	.byte	0x5f, 0x5f, 0x43, 0x55, 0x44, 0x41, 0x5f, 0x50, 0x52, 0x45, 0x43, 0x5f, 0x53, 0x51, 0x52, 0x54
        /*001b*/ 	.byte	0x00
.L_1:


//--------------------- .nv.constant0.triton_poi_fused_clone_convolution_4 --------------------------
	.section	.nv.constant0.triton_poi_fused_clone_convolution_4,"a",@progbits
	.sectionflags	@""
	.align	4
.nv.constant0.triton_poi_fused_clone_convolution_4:
	.zero		588
